	.headerflags	@"EF_CUDA_TEXMODE_UNIFIED EF_CUDA_64BIT_ADDRESS EF_CUDA_ACCELERATORS EF_CUDA_SM90 EF_CUDA_VIRTUAL_SM(EF_CUDA_SM90)"
	.elftype	@"ET_EXEC"


//--------------------- .nv.info                  --------------------------
	.section	.nv.info,"",@"SHT_CUDA_INFO"
	.align	4


	//----- nvinfo : EIATTR_REGCOUNT
	.align		4
        /*0000*/ 	.byte	0x04, 0x2f
        /*0002*/ 	.short	(.L_1 - .L_0)
	.align		4
.L_0:
        /*0004*/ 	.word	index@(triton_poi_fused_div_2)
        /*0008*/ 	.word	0x0000000c


	//----- nvinfo : EIATTR_MIN_STACK_SIZE
	.align		4
.L_1:
        /*000c*/ 	.byte	0x04, 0x12
        /*000e*/ 	.short	(.L_3 - .L_2)
	.align		4
.L_2:
        /*0010*/ 	.word	index@(triton_poi_fused_div_2)
        /*0014*/ 	.word	0x00000000


	//----- nvinfo : EIATTR_FRAME_SIZE
	.align		4
.L_3:
        /*0018*/ 	.byte	0x04, 0x11
        /*001a*/ 	.short	(.L_5 - .L_4)
	.align		4
.L_4:
        /*001c*/ 	.word	index@(triton_poi_fused_div_2)
        /*0020*/ 	.word	0x00000000


	//----- nvinfo : EIATTR_MIN_STACK_SIZE
	.align		4
.L_5:
        /*0024*/ 	.byte	0x04, 0x12
        /*0026*/ 	.short	(.L_7 - .L_6)
	.align		4
.L_6:
        /*0028*/ 	.word	index@(triton_poi_fused_div_2)
        /*002c*/ 	.word	0x00000000
.L_7:


//--------------------- .nv.info.triton_poi_fused_div_2 --------------------------
	.section	.nv.info.triton_poi_fused_div_2,"",@"SHT_CUDA_INFO"
	.sectionflags	@""
	.align	4


	//----- nvinfo : EIATTR_CUDA_API_VERSION
	.align		4
        /*0000*/ 	.byte	0x04, 0x37
        /*0002*/ 	.short	(.L_9 - .L_8)
.L_8:
        /*0004*/ 	.word	0x0000007c


	//----- nvinfo : EIATTR_KPARAM_INFO
	.align		4
.L_9:
        /*0008*/ 	.byte	0x04, 0x17
        /*000a*/ 	.short	(.L_11 - .L_10)
.L_10:
        /*000c*/ 	.word	0x00000000
        /*0010*/ 	.short	0x0003
        /*0012*/ 	.short	0x0018
        /*0014*/ 	.byte	0x00, 0xf0, 0x11, 0x00


	//----- nvinfo : EIATTR_KPARAM_INFO
	.align		4
.L_11:
        /*0018*/ 	.byte	0x04, 0x17
        /*001a*/ 	.short	(.L_13 - .L_12)
.L_12:
        /*001c*/ 	.word	0x00000000
        /*0020*/ 	.short	0x0002
        /*0022*/ 	.short	0x0010
        /*0024*/ 	.byte	0x00, 0xf4, 0x21, 0x00


	//----- nvinfo : EIATTR_KPARAM_INFO
	.align		4
.L_13:
        /*0028*/ 	.byte	0x04, 0x17
        /*002a*/ 	.short	(.L_15 - .L_14)
.L_14:
        /*002c*/ 	.word	0x00000000
        /*0030*/ 	.short	0x0001
        /*0032*/ 	.short	0x0008
        /*0034*/ 	.byte	0x00, 0xf4, 0x21, 0x00


	//----- nvinfo : EIATTR_KPARAM_INFO
	.align		4
.L_15:
        /*0038*/ 	.byte	0x04, 0x17
        /*003a*/ 	.short	(.L_17 - .L_16)
.L_16:
        /*003c*/ 	.word	0x00000000
        /*0040*/ 	.short	0x0000
        /*0042*/ 	.short	0x0000
        /*0044*/ 	.byte	0x00, 0xf4, 0x21, 0x00


	//----- nvinfo : EIATTR_SPARSE_MMA_MASK
	.align		4
.L_17:
        /*0048*/ 	.byte	0x03, 0x50
        /*004a*/ 	.short	0x0000


	//----- nvinfo : EIATTR_MAXREG_COUNT
	.align		4
        /*004c*/ 	.byte	0x03, 0x1b
        /*004e*/ 	.short	0x00ff


	//----- nvinfo : EIATTR_EXIT_INSTR_OFFSETS
	.align		4
        /*0050*/ 	.byte	0x04, 0x1c
        /*0052*/ 	.short	(.L_19 - .L_18)


	//   ....[0]....
.L_18:
        /*0054*/ 	.word	0x000001b0


	//   ....[1]....
        /*0058*/ 	.word	0x000001d0


	//----- nvinfo : EIATTR_REQNTID
	.align		4
.L_19:
        /*005c*/ 	.byte	0x04, 0x10
        /*005e*/ 	.short	(.L_21 - .L_20)
.L_20:
        /*0060*/ 	.word	0x00000080
        /*0064*/ 	.word	0x00000001
        /*0068*/ 	.word	0x00000001


	//----- nvinfo : EIATTR_CBANK_PARAM_SIZE
	.align		4
.L_21:
        /*006c*/ 	.byte	0x03, 0x19
        /*006e*/ 	.short	0x001c


	//----- nvinfo : EIATTR_PARAM_CBANK
	.align		4
        /*0070*/ 	.byte	0x04, 0x0a
        /*0072*/ 	.short	(.L_23 - .L_22)
	.align		4
.L_22:
        /*0074*/ 	.word	index@(.nv.constant0.triton_poi_fused_div_2)
        /*0078*/ 	.short	0x0210
        /*007a*/ 	.short	0x001c


	//----- nvinfo : EIATTR_SW_WAR
	.align		4
.L_23:
        /*007c*/ 	.byte	0x04, 0x36
        /*007e*/ 	.short	(.L_25 - .L_24)
.L_24:
        /*0080*/ 	.word	0x00000008
.L_25:


//--------------------- .nv.callgraph             --------------------------
	.section	.nv.callgraph,"",@"SHT_CUDA_CALLGRAPH"
	.align	4
	.sectionentsize	8
	.align		4
        /*0000*/ 	.word	0x00000000
	.align		4
        /*0004*/ 	.word	0xffffffff
	.align		4
        /*0008*/ 	.word	0x00000000
	.align		4
        /*000c*/ 	.word	0xfffffffe
	.align		4
        /*0010*/ 	.word	0x00000000
	.align		4
        /*0014*/ 	.word	0xfffffffd
	.align		4
        /*0018*/ 	.word	0x00000000
	.align		4
        /*001c*/ 	.word	0xfffffffc


//--------------------- .text.triton_poi_fused_div_2 --------------------------
	.section	.text.triton_poi_fused_div_2,"ax",@progbits
	.align	128
        .global         triton_poi_fused_div_2
        .type           triton_poi_fused_div_2,@function
        .size           triton_poi_fused_div_2,(.L_x_1 - triton_poi_fused_div_2)
        .other          triton_poi_fused_div_2,@"STO_CUDA_ENTRY STV_DEFAULT"
triton_poi_fused_div_2:
.text.triton_poi_fused_div_2:
[----:B------:R-:W0:Y:S02]  /*0000*/  LDC R1, c[0x0][0x28] ;  /* 0x00000a00ff017b82 */ /* 0x000e240000000800 */
[----:B------:R-:W1:Y:S01]  /*0010*/  S2R R0, SR_TID.X ;  /* 0x0000000000007919 */ /* 0x000e620000002100 */
[----:B------:R-:W2:Y:S01]  /*0020*/  LDC.64 R4, c[0x0][0x218] ;  /* 0x00008600ff047b82 */ /* 0x000ea20000000a00 */
[----:B------:R-:W-:Y:S01]  /*0030*/  ULDC.64 UR4, c[0x0][0x208] ;  /* 0x0000820000047ab9 */ /* 0x000fe20000000a00 */
[----:B------:R-:W3:Y:S06]  /*0040*/  S2R R7, SR_CTAID.X ;  /* 0x0000000000077919 */ /* 0x000eec0000002500 */
[----:B------:R-:W4:Y:S01]  /*0050*/  LDC.64 R2, c[0x0][0x210] ;  /* 0x00008400ff027b82 */ /* 0x000f220000000a00 */
[----:B--2---:R2:W5:Y:S01]  /*0060*/  LDG.E R6, desc[UR4][R4.64] ;  /* 0x0000000404067981 */ /* 0x004562000c1e1900 */
[----:B------:R-:W-:-:S02]  /*0070*/  CS2R R8, SRZ ;  /* 0x0000000000087805 */ /* 0x000fc4000001ff00 */
[----:B-1----:R-:W-:-:S04]  /*0080*/  SHF.L.U32 R0, R0, 0x1, RZ ;  /* 0x0000000100007819 */ /* 0x002fc800000006ff */
[----:B--2---:R-:W1:Y:S01]  /*0090*/  LDC.64 R4, c[0x0][0x220] ;  /* 0x00008800ff047b82 */ /* 0x004e620000000a00 */
[----:B------:R-:W-:-:S04]  /*00a0*/  LOP3.LUT R0, R0, 0xfe, RZ, 0xc0, !PT ;  /* 0x000000fe00007812 */ /* 0x000fc800078ec0ff */
[----:B---3--:R-:W-:-:S04]  /*00b0*/  LEA R7, R7, R0, 0x8 ;  /* 0x0000000007077211 */ /* 0x008fc800078e40ff */
[C---:B------:R-:W-:Y:S01]  /*00c0*/  ISETP.GE.AND P2, PT, R7.reuse, 0xc00, PT ;  /* 0x00000c000700780c */ /* 0x040fe20003f46270 */
[----:B----4-:R-:W-:-:S12]  /*00d0*/  IMAD.WIDE R2, R7, 0x4, R2 ;  /* 0x0000000407027825 */ /* 0x010fd800078e0202 */
[----:B------:R1:W2:Y:S02]  /*00e0*/  @!P2 LDG.E.64 R8, desc[UR4][R2.64] ;  /* 0x000000040208a981 */ /* 0x0002a4000c1e1b00 */
[----:B-1----:R-:W-:Y:S01]  /*00f0*/  IMAD.WIDE R2, R7, 0x4, R4 ;  /* 0x0000000407027825 */ /* 0x002fe200078e0204 */
[C---:B-----5:R-:W-:Y:S02]  /*0100*/  FSETP.GT.AND P0, PT, |R6|.reuse, 8.50705917302346158658e+37, PT ;  /* 0x7e8000000600780b */ /* 0x060fe40003f04200 */
[----:B------:R-:W-:-:S11]  /*0110*/  FSETP.GEU.AND P1, PT, |R6|, 1.175494350822287508e-38, PT ;  /* 0x008000000600780b */ /* 0x000fd60003f2e200 */
[----:B------:R-:W-:-:S04]  /*0120*/  @P0 FMUL R6, R6, 0.25 ;  /* 0x3e80000006060820 */ /* 0x000fc80000400000 */
[----:B------:R-:W-:-:S06]  /*0130*/  @!P1 FMUL R6, R6, 16777216 ;  /* 0x4b80000006069820 */ /* 0x000fcc0000400000 */
[----:B------:R-:W1:Y:S01]  /*0140*/  MUFU.RCP R6, R6 ;  /* 0x0000000600067308 */ /* 0x000e620000001000 */
[----:B--2---:R-:W-:Y:S01]  /*0150*/  @P0 FMUL R8, R8, 0.25 ;  /* 0x3e80000008080820 */ /* 0x004fe20000400000 */
[----:B------:R-:W-:-:S03]  /*0160*/  @P0 FMUL R9, R9, 0.25 ;  /* 0x3e80000009090820 */ /* 0x000fc60000400000 */
[----:B------:R-:W-:Y:S01]  /*0170*/  @!P1 FMUL R8, R8, 16777216 ;  /* 0x4b80000008089820 */ /* 0x000fe20000400000 */
[----:B------:R-:W-:-:S03]  /*0180*/  @!P1 FMUL R9, R9, 16777216 ;  /* 0x4b80000009099820 */ /* 0x000fc60000400000 */
[C---:B-1----:R-:W-:Y:S01]  /*0190*/  FMUL R8, R6.reuse, R8 ;  /* 0x0000000806087220 */ /* 0x042fe20000400000 */
[----:B------:R-:W-:Y:S01]  /*01a0*/  FMUL R9, R6, R9 ;  /* 0x0000000906097220 */ /* 0x000fe20000400000 */
[----:B------:R-:W-:Y:S06]  /*01b0*/  @P2 EXIT ;  /* 0x000000000000294d */ /* 0x000fec0003800000 */
[----:B------:R-:W-:Y:S01]  /*01c0*/  STG.E.64 desc[UR4][R2.64], R8 ;  /* 0x0000000802007986 */ /* 0x000fe2000c101b04 */
[----:B------:R-:W-:Y:S05]  /*01d0*/  EXIT ;  /* 0x000000000000794d */ /* 0x000fea0003800000 */
.L_x_0:
[----:B------:R-:W-:-:S00]  /*01e0*/  BRA `(.L_x_0) ;  /* 0xfffffffc00fc7947 */ /* 0x000fc0000383ffff */
[----:B------:R-:W-:-:S00]  /*01f0*/  NOP ;  /* 0x0000000000007918 */ /* 0x000fc00000000000 */
        /* <DEDUP_REMOVED lines=8> */
.L_x_1:


//--------------------- .nv.constant0.triton_poi_fused_div_2 --------------------------
	.section	.nv.constant0.triton_poi_fused_div_2,"a",@progbits
	.sectionflags	@""
	.align	4
.nv.constant0.triton_poi_fused_div_2:
	.zero		556
